//
// Generated by NVIDIA NVVM Compiler
//
// Compiler Build ID: CL-36424714
// Cuda compilation tools, release 13.0, V13.0.88
// Based on NVVM 20.0.0
//

.version 9.0
.target sm_100
.address_size 64

	// .globl	_Z10sgd_kernelPfS_S_iffiii

.visible .entry _Z10sgd_kernelPfS_S_iffiii(
	.param .u64 .ptr .align 1 _Z10sgd_kernelPfS_S_iffiii_param_0,
	.param .u64 .ptr .align 1 _Z10sgd_kernelPfS_S_iffiii_param_1,
	.param .u64 .ptr .align 1 _Z10sgd_kernelPfS_S_iffiii_param_2,
	.param .u32 _Z10sgd_kernelPfS_S_iffiii_param_3,
	.param .f32 _Z10sgd_kernelPfS_S_iffiii_param_4,
	.param .f32 _Z10sgd_kernelPfS_S_iffiii_param_5,
	.param .u32 _Z10sgd_kernelPfS_S_iffiii_param_6,
	.param .u32 _Z10sgd_kernelPfS_S_iffiii_param_7,
	.param .u32 _Z10sgd_kernelPfS_S_iffiii_param_8
)
{
	.reg .pred 	%p<22>;
	.reg .b32 	%r<72>;
	.reg .b32 	%f<281>;
	.reg .b64 	%rd<90>;

	ld.param.u64 	%rd8, [_Z10sgd_kernelPfS_S_iffiii_param_0];
	ld.param.u64 	%rd9, [_Z10sgd_kernelPfS_S_iffiii_param_1];
	ld.param.u64 	%rd10, [_Z10sgd_kernelPfS_S_iffiii_param_2];
	ld.param.u32 	%r29, [_Z10sgd_kernelPfS_S_iffiii_param_3];
	ld.param.f32 	%f14, [_Z10sgd_kernelPfS_S_iffiii_param_4];
	ld.param.f32 	%f15, [_Z10sgd_kernelPfS_S_iffiii_param_5];
	ld.param.u32 	%r32, [_Z10sgd_kernelPfS_S_iffiii_param_6];
	ld.param.u32 	%r30, [_Z10sgd_kernelPfS_S_iffiii_param_7];
	ld.param.u32 	%r31, [_Z10sgd_kernelPfS_S_iffiii_param_8];
	cvta.to.global.u64 	%rd1, %rd9;
	cvta.to.global.u64 	%rd2, %rd10;
	mov.u32 	%r34, %ctaid.x;
	mov.u32 	%r35, %ntid.x;
	mov.u32 	%r36, %tid.x;
	mad.lo.s32 	%r1, %r34, %r35, %r36;
	mov.u32 	%r37, %ctaid.y;
	mov.u32 	%r38, %ntid.y;
	mov.u32 	%r39, %tid.y;
	mad.lo.s32 	%r40, %r37, %r38, %r39;
	setp.ge.s32 	%p1, %r1, %r30;
	setp.ge.s32 	%p2, %r40, %r32;
	or.pred  	%p3, %p1, %p2;
	setp.lt.s32 	%p4, %r29, 1;
	or.pred  	%p5, %p3, %p4;
	@%p5 bra 	$L__BB0_26;
	cvta.to.global.u64 	%rd11, %rd8;
	mul.lo.s32 	%r3, %r31, %r40;
	mad.lo.s32 	%r41, %r30, %r40, %r1;
	mul.wide.s32 	%rd12, %r41, 4;
	add.s64 	%rd3, %rd11, %rd12;
	setp.lt.s32 	%p6, %r31, 1;
	@%p6 bra 	$L__BB0_26;
	and.b32  	%r4, %r31, 7;
	and.b32  	%r5, %r31, 3;
	add.s32 	%r6, %r5, -1;
	and.b32  	%r7, %r31, 2147483640;
	and.b32  	%r8, %r31, 1;
	neg.s32 	%r9, %r7;
	shl.b32 	%r10, %r30, 3;
	cvt.u64.u32 	%rd4, %r3;
	mov.b32 	%r62, 0;
	mul.wide.s32 	%rd83, %r30, 4;
$L__BB0_3:
	setp.lt.u32 	%p7, %r31, 8;
	mov.f32 	%f280, 0f00000000;
	mov.b32 	%r66, 0;
	@%p7 bra 	$L__BB0_6;
	shl.b64 	%rd13, %rd4, 2;
	add.s64 	%rd14, %rd13, %rd1;
	add.s64 	%rd89, %rd14, 16;
	mov.f32 	%f280, 0f00000000;
	mov.u32 	%r63, %r1;
	mov.u32 	%r64, %r9;
$L__BB0_5:
	.pragma "nounroll";
	ld.global.f32 	%f19, [%rd89+-16];
	mul.wide.s32 	%rd15, %r63, 4;
	add.s64 	%rd16, %rd2, %rd15;
	ld.global.f32 	%f20, [%rd16];
	fma.rn.f32 	%f21, %f19, %f20, %f280;
	ld.global.f32 	%f22, [%rd89+-12];
	mul.wide.s32 	%rd17, %r30, 4;
	add.s64 	%rd18, %rd16, %rd17;
	ld.global.f32 	%f23, [%rd18];
	fma.rn.f32 	%f24, %f22, %f23, %f21;
	ld.global.f32 	%f25, [%rd89+-8];
	add.s64 	%rd19, %rd18, %rd17;
	ld.global.f32 	%f26, [%rd19];
	fma.rn.f32 	%f27, %f25, %f26, %f24;
	ld.global.f32 	%f28, [%rd89+-4];
	add.s64 	%rd20, %rd19, %rd17;
	ld.global.f32 	%f29, [%rd20];
	fma.rn.f32 	%f30, %f28, %f29, %f27;
	ld.global.f32 	%f31, [%rd89];
	add.s64 	%rd21, %rd20, %rd17;
	ld.global.f32 	%f32, [%rd21];
	fma.rn.f32 	%f33, %f31, %f32, %f30;
	ld.global.f32 	%f34, [%rd89+4];
	add.s64 	%rd22, %rd21, %rd17;
	ld.global.f32 	%f35, [%rd22];
	fma.rn.f32 	%f36, %f34, %f35, %f33;
	ld.global.f32 	%f37, [%rd89+8];
	add.s64 	%rd23, %rd22, %rd17;
	ld.global.f32 	%f38, [%rd23];
	fma.rn.f32 	%f39, %f37, %f38, %f36;
	ld.global.f32 	%f40, [%rd89+12];
	add.s64 	%rd24, %rd23, %rd17;
	ld.global.f32 	%f41, [%rd24];
	fma.rn.f32 	%f280, %f40, %f41, %f39;
	add.s32 	%r64, %r64, 8;
	add.s32 	%r63, %r63, %r10;
	add.s64 	%rd89, %rd89, 32;
	setp.ne.s32 	%p8, %r64, 0;
	mov.u32 	%r66, %r7;
	@%p8 bra 	$L__BB0_5;
$L__BB0_6:
	setp.eq.s32 	%p9, %r4, 0;
	@%p9 bra 	$L__BB0_14;
	add.s32 	%r44, %r4, -1;
	setp.lt.u32 	%p10, %r44, 3;
	@%p10 bra 	$L__BB0_9;
	add.s32 	%r45, %r66, %r3;
	mul.wide.u32 	%rd25, %r45, 4;
	add.s64 	%rd26, %rd1, %rd25;
	ld.global.f32 	%f43, [%rd26];
	mad.lo.s32 	%r46, %r66, %r30, %r1;
	mul.wide.s32 	%rd27, %r46, 4;
	add.s64 	%rd28, %rd2, %rd27;
	ld.global.f32 	%f44, [%rd28];
	fma.rn.f32 	%f45, %f43, %f44, %f280;
	cvt.u64.u32 	%rd29, %r66;
	add.s64 	%rd30, %rd29, %rd4;
	shl.b64 	%rd31, %rd30, 2;
	add.s64 	%rd32, %rd1, %rd31;
	ld.global.f32 	%f46, [%rd32+4];
	mul.wide.s32 	%rd33, %r30, 4;
	add.s64 	%rd34, %rd28, %rd33;
	ld.global.f32 	%f47, [%rd34];
	fma.rn.f32 	%f48, %f46, %f47, %f45;
	ld.global.f32 	%f49, [%rd32+8];
	add.s64 	%rd35, %rd34, %rd33;
	ld.global.f32 	%f50, [%rd35];
	fma.rn.f32 	%f51, %f49, %f50, %f48;
	ld.global.f32 	%f52, [%rd32+12];
	add.s64 	%rd36, %rd35, %rd33;
	ld.global.f32 	%f53, [%rd36];
	fma.rn.f32 	%f280, %f52, %f53, %f51;
	add.s32 	%r66, %r66, 4;
$L__BB0_9:
	setp.eq.s32 	%p11, %r5, 0;
	@%p11 bra 	$L__BB0_14;
	setp.eq.s32 	%p12, %r6, 0;
	@%p12 bra 	$L__BB0_12;
	add.s32 	%r47, %r66, %r3;
	mul.wide.u32 	%rd37, %r47, 4;
	add.s64 	%rd38, %rd1, %rd37;
	ld.global.f32 	%f55, [%rd38];
	mad.lo.s32 	%r48, %r66, %r30, %r1;
	mul.wide.s32 	%rd39, %r48, 4;
	add.s64 	%rd40, %rd2, %rd39;
	ld.global.f32 	%f56, [%rd40];
	fma.rn.f32 	%f57, %f55, %f56, %f280;
	cvt.u64.u32 	%rd41, %r66;
	add.s64 	%rd42, %rd41, %rd4;
	shl.b64 	%rd43, %rd42, 2;
	add.s64 	%rd44, %rd1, %rd43;
	ld.global.f32 	%f58, [%rd44+4];
	mul.wide.s32 	%rd45, %r30, 4;
	add.s64 	%rd46, %rd40, %rd45;
	ld.global.f32 	%f59, [%rd46];
	fma.rn.f32 	%f280, %f58, %f59, %f57;
	add.s32 	%r66, %r66, 2;
$L__BB0_12:
	setp.eq.s32 	%p13, %r8, 0;
	@%p13 bra 	$L__BB0_14;
	add.s32 	%r49, %r66, %r3;
	mul.wide.u32 	%rd47, %r49, 4;
	add.s64 	%rd48, %rd1, %rd47;
	ld.global.f32 	%f60, [%rd48];
	mad.lo.s32 	%r50, %r66, %r30, %r1;
	mul.wide.s32 	%rd49, %r50, 4;
	add.s64 	%rd50, %rd2, %rd49;
	ld.global.f32 	%f61, [%rd50];
	fma.rn.f32 	%f280, %f60, %f61, %f280;
$L__BB0_14:
	setp.lt.u32 	%p14, %r31, 8;
	ld.global.f32 	%f62, [%rd3];
	sub.f32 	%f13, %f62, %f280;
	mov.b32 	%r70, 0;
	@%p14 bra 	$L__BB0_17;
	mov.b32 	%r68, 0;
$L__BB0_16:
	.pragma "nounroll";
	add.s32 	%r53, %r68, %r3;
	mul.wide.u32 	%rd51, %r53, 4;
	add.s64 	%rd52, %rd1, %rd51;
	mad.lo.s32 	%r54, %r68, %r30, %r1;
	mul.wide.s32 	%rd53, %r54, 4;
	add.s64 	%rd54, %rd2, %rd53;
	ld.global.f32 	%f63, [%rd54];
	mul.f32 	%f64, %f13, %f63;
	ld.global.f32 	%f65, [%rd52];
	mul.f32 	%f66, %f14, %f65;
	sub.f32 	%f67, %f64, %f66;
	mul.f32 	%f68, %f15, %f67;
	atom.global.add.f32 	%f69, [%rd52], %f68;
	ld.global.f32 	%f70, [%rd52];
	mul.f32 	%f71, %f13, %f70;
	ld.global.f32 	%f72, [%rd54];
	mul.f32 	%f73, %f14, %f72;
	sub.f32 	%f74, %f71, %f73;
	mul.f32 	%f75, %f15, %f74;
	atom.global.add.f32 	%f76, [%rd54], %f75;
	mul.wide.s32 	%rd55, %r30, 4;
	add.s64 	%rd56, %rd54, %rd55;
	ld.global.f32 	%f77, [%rd56];
	mul.f32 	%f78, %f13, %f77;
	ld.global.f32 	%f79, [%rd52+4];
	mul.f32 	%f80, %f14, %f79;
	sub.f32 	%f81, %f78, %f80;
	mul.f32 	%f82, %f15, %f81;
	atom.global.add.f32 	%f83, [%rd52+4], %f82;
	ld.global.f32 	%f84, [%rd52+4];
	mul.f32 	%f85, %f13, %f84;
	ld.global.f32 	%f86, [%rd56];
	mul.f32 	%f87, %f14, %f86;
	sub.f32 	%f88, %f85, %f87;
	mul.f32 	%f89, %f15, %f88;
	atom.global.add.f32 	%f90, [%rd56], %f89;
	add.s64 	%rd57, %rd56, %rd55;
	ld.global.f32 	%f91, [%rd57];
	mul.f32 	%f92, %f13, %f91;
	ld.global.f32 	%f93, [%rd52+8];
	mul.f32 	%f94, %f14, %f93;
	sub.f32 	%f95, %f92, %f94;
	mul.f32 	%f96, %f15, %f95;
	atom.global.add.f32 	%f97, [%rd52+8], %f96;
	ld.global.f32 	%f98, [%rd52+8];
	mul.f32 	%f99, %f13, %f98;
	ld.global.f32 	%f100, [%rd57];
	mul.f32 	%f101, %f14, %f100;
	sub.f32 	%f102, %f99, %f101;
	mul.f32 	%f103, %f15, %f102;
	atom.global.add.f32 	%f104, [%rd57], %f103;
	add.s64 	%rd58, %rd57, %rd55;
	ld.global.f32 	%f105, [%rd58];
	mul.f32 	%f106, %f13, %f105;
	ld.global.f32 	%f107, [%rd52+12];
	mul.f32 	%f108, %f14, %f107;
	sub.f32 	%f109, %f106, %f108;
	mul.f32 	%f110, %f15, %f109;
	atom.global.add.f32 	%f111, [%rd52+12], %f110;
	ld.global.f32 	%f112, [%rd52+12];
	mul.f32 	%f113, %f13, %f112;
	ld.global.f32 	%f114, [%rd58];
	mul.f32 	%f115, %f14, %f114;
	sub.f32 	%f116, %f113, %f115;
	mul.f32 	%f117, %f15, %f116;
	atom.global.add.f32 	%f118, [%rd58], %f117;
	add.s64 	%rd59, %rd58, %rd55;
	ld.global.f32 	%f119, [%rd59];
	mul.f32 	%f120, %f13, %f119;
	ld.global.f32 	%f121, [%rd52+16];
	mul.f32 	%f122, %f14, %f121;
	sub.f32 	%f123, %f120, %f122;
	mul.f32 	%f124, %f15, %f123;
	atom.global.add.f32 	%f125, [%rd52+16], %f124;
	ld.global.f32 	%f126, [%rd52+16];
	mul.f32 	%f127, %f13, %f126;
	ld.global.f32 	%f128, [%rd59];
	mul.f32 	%f129, %f14, %f128;
	sub.f32 	%f130, %f127, %f129;
	mul.f32 	%f131, %f15, %f130;
	atom.global.add.f32 	%f132, [%rd59], %f131;
	add.s64 	%rd60, %rd59, %rd55;
	ld.global.f32 	%f133, [%rd60];
	mul.f32 	%f134, %f13, %f133;
	ld.global.f32 	%f135, [%rd52+20];
	mul.f32 	%f136, %f14, %f135;
	sub.f32 	%f137, %f134, %f136;
	mul.f32 	%f138, %f15, %f137;
	atom.global.add.f32 	%f139, [%rd52+20], %f138;
	ld.global.f32 	%f140, [%rd52+20];
	mul.f32 	%f141, %f13, %f140;
	ld.global.f32 	%f142, [%rd60];
	mul.f32 	%f143, %f14, %f142;
	sub.f32 	%f144, %f141, %f143;
	mul.f32 	%f145, %f15, %f144;
	atom.global.add.f32 	%f146, [%rd60], %f145;
	add.s64 	%rd61, %rd60, %rd55;
	ld.global.f32 	%f147, [%rd61];
	mul.f32 	%f148, %f13, %f147;
	ld.global.f32 	%f149, [%rd52+24];
	mul.f32 	%f150, %f14, %f149;
	sub.f32 	%f151, %f148, %f150;
	mul.f32 	%f152, %f15, %f151;
	atom.global.add.f32 	%f153, [%rd52+24], %f152;
	ld.global.f32 	%f154, [%rd52+24];
	mul.f32 	%f155, %f13, %f154;
	ld.global.f32 	%f156, [%rd61];
	mul.f32 	%f157, %f14, %f156;
	sub.f32 	%f158, %f155, %f157;
	mul.f32 	%f159, %f15, %f158;
	atom.global.add.f32 	%f160, [%rd61], %f159;
	add.s64 	%rd62, %rd61, %rd55;
	ld.global.f32 	%f161, [%rd62];
	mul.f32 	%f162, %f13, %f161;
	ld.global.f32 	%f163, [%rd52+28];
	mul.f32 	%f164, %f14, %f163;
	sub.f32 	%f165, %f162, %f164;
	mul.f32 	%f166, %f15, %f165;
	atom.global.add.f32 	%f167, [%rd52+28], %f166;
	ld.global.f32 	%f168, [%rd52+28];
	mul.f32 	%f169, %f13, %f168;
	ld.global.f32 	%f170, [%rd62];
	mul.f32 	%f171, %f14, %f170;
	sub.f32 	%f172, %f169, %f171;
	mul.f32 	%f173, %f15, %f172;
	atom.global.add.f32 	%f174, [%rd62], %f173;
	add.s32 	%r68, %r68, 8;
	setp.ne.s32 	%p15, %r68, %r7;
	mov.u32 	%r70, %r7;
	@%p15 bra 	$L__BB0_16;
$L__BB0_17:
	setp.eq.s32 	%p16, %r4, 0;
	@%p16 bra 	$L__BB0_25;
	add.s32 	%r55, %r4, -1;
	setp.lt.u32 	%p17, %r55, 3;
	@%p17 bra 	$L__BB0_20;
	add.s32 	%r56, %r70, %r3;
	mul.wide.u32 	%rd63, %r56, 4;
	add.s64 	%rd64, %rd1, %rd63;
	mad.lo.s32 	%r57, %r70, %r30, %r1;
	mul.wide.s32 	%rd65, %r57, 4;
	add.s64 	%rd66, %rd2, %rd65;
	ld.global.f32 	%f175, [%rd66];
	mul.f32 	%f176, %f13, %f175;
	ld.global.f32 	%f177, [%rd64];
	mul.f32 	%f178, %f14, %f177;
	sub.f32 	%f179, %f176, %f178;
	mul.f32 	%f180, %f15, %f179;
	atom.global.add.f32 	%f181, [%rd64], %f180;
	ld.global.f32 	%f182, [%rd64];
	mul.f32 	%f183, %f13, %f182;
	ld.global.f32 	%f184, [%rd66];
	mul.f32 	%f185, %f14, %f184;
	sub.f32 	%f186, %f183, %f185;
	mul.f32 	%f187, %f15, %f186;
	atom.global.add.f32 	%f188, [%rd66], %f187;
	cvt.u64.u32 	%rd67, %r70;
	add.s64 	%rd68, %rd67, %rd4;
	shl.b64 	%rd69, %rd68, 2;
	add.s64 	%rd70, %rd1, %rd69;
	mul.wide.s32 	%rd71, %r30, 4;
	add.s64 	%rd72, %rd66, %rd71;
	ld.global.f32 	%f189, [%rd72];
	mul.f32 	%f190, %f13, %f189;
	ld.global.f32 	%f191, [%rd70+4];
	mul.f32 	%f192, %f14, %f191;
	sub.f32 	%f193, %f190, %f192;
	mul.f32 	%f194, %f15, %f193;
	atom.global.add.f32 	%f195, [%rd70+4], %f194;
	ld.global.f32 	%f196, [%rd70+4];
	mul.f32 	%f197, %f13, %f196;
	ld.global.f32 	%f198, [%rd72];
	mul.f32 	%f199, %f14, %f198;
	sub.f32 	%f200, %f197, %f199;
	mul.f32 	%f201, %f15, %f200;
	atom.global.add.f32 	%f202, [%rd72], %f201;
	add.s64 	%rd73, %rd72, %rd71;
	ld.global.f32 	%f203, [%rd73];
	mul.f32 	%f204, %f13, %f203;
	ld.global.f32 	%f205, [%rd70+8];
	mul.f32 	%f206, %f14, %f205;
	sub.f32 	%f207, %f204, %f206;
	mul.f32 	%f208, %f15, %f207;
	atom.global.add.f32 	%f209, [%rd70+8], %f208;
	ld.global.f32 	%f210, [%rd70+8];
	mul.f32 	%f211, %f13, %f210;
	ld.global.f32 	%f212, [%rd73];
	mul.f32 	%f213, %f14, %f212;
	sub.f32 	%f214, %f211, %f213;
	mul.f32 	%f215, %f15, %f214;
	atom.global.add.f32 	%f216, [%rd73], %f215;
	add.s64 	%rd74, %rd73, %rd71;
	ld.global.f32 	%f217, [%rd74];
	mul.f32 	%f218, %f13, %f217;
	ld.global.f32 	%f219, [%rd70+12];
	mul.f32 	%f220, %f14, %f219;
	sub.f32 	%f221, %f218, %f220;
	mul.f32 	%f222, %f15, %f221;
	atom.global.add.f32 	%f223, [%rd70+12], %f222;
	ld.global.f32 	%f224, [%rd70+12];
	mul.f32 	%f225, %f13, %f224;
	ld.global.f32 	%f226, [%rd74];
	mul.f32 	%f227, %f14, %f226;
	sub.f32 	%f228, %f225, %f227;
	mul.f32 	%f229, %f15, %f228;
	atom.global.add.f32 	%f230, [%rd74], %f229;
	add.s32 	%r70, %r70, 4;
$L__BB0_20:
	setp.eq.s32 	%p18, %r5, 0;
	@%p18 bra 	$L__BB0_25;
	setp.eq.s32 	%p19, %r6, 0;
	@%p19 bra 	$L__BB0_23;
	add.s32 	%r58, %r70, %r3;
	mul.wide.u32 	%rd75, %r58, 4;
	add.s64 	%rd76, %rd1, %rd75;
	mad.lo.s32 	%r59, %r70, %r30, %r1;
	mul.wide.s32 	%rd77, %r59, 4;
	add.s64 	%rd78, %rd2, %rd77;
	ld.global.f32 	%f231, [%rd78];
	mul.f32 	%f232, %f13, %f231;
	ld.global.f32 	%f233, [%rd76];
	mul.f32 	%f234, %f14, %f233;
	sub.f32 	%f235, %f232, %f234;
	mul.f32 	%f236, %f15, %f235;
	atom.global.add.f32 	%f237, [%rd76], %f236;
	ld.global.f32 	%f238, [%rd76];
	mul.f32 	%f239, %f13, %f238;
	ld.global.f32 	%f240, [%rd78];
	mul.f32 	%f241, %f14, %f240;
	sub.f32 	%f242, %f239, %f241;
	mul.f32 	%f243, %f15, %f242;
	atom.global.add.f32 	%f244, [%rd78], %f243;
	cvt.u64.u32 	%rd79, %r70;
	add.s64 	%rd80, %rd79, %rd4;
	shl.b64 	%rd81, %rd80, 2;
	add.s64 	%rd82, %rd1, %rd81;
	add.s64 	%rd84, %rd78, %rd83;
	ld.global.f32 	%f245, [%rd84];
	mul.f32 	%f246, %f13, %f245;
	ld.global.f32 	%f247, [%rd82+4];
	mul.f32 	%f248, %f14, %f247;
	sub.f32 	%f249, %f246, %f248;
	mul.f32 	%f250, %f15, %f249;
	atom.global.add.f32 	%f251, [%rd82+4], %f250;
	ld.global.f32 	%f252, [%rd82+4];
	mul.f32 	%f253, %f13, %f252;
	ld.global.f32 	%f254, [%rd84];
	mul.f32 	%f255, %f14, %f254;
	sub.f32 	%f256, %f253, %f255;
	mul.f32 	%f257, %f15, %f256;
	atom.global.add.f32 	%f258, [%rd84], %f257;
	add.s32 	%r70, %r70, 2;
$L__BB0_23:
	setp.eq.s32 	%p20, %r8, 0;
	@%p20 bra 	$L__BB0_25;
	add.s32 	%r60, %r70, %r3;
	mul.wide.u32 	%rd85, %r60, 4;
	add.s64 	%rd86, %rd1, %rd85;
	mad.lo.s32 	%r61, %r70, %r30, %r1;
	mul.wide.s32 	%rd87, %r61, 4;
	add.s64 	%rd88, %rd2, %rd87;
	ld.global.f32 	%f259, [%rd88];
	mul.f32 	%f260, %f13, %f259;
	ld.global.f32 	%f261, [%rd86];
	mul.f32 	%f262, %f14, %f261;
	sub.f32 	%f263, %f260, %f262;
	mul.f32 	%f264, %f15, %f263;
	atom.global.add.f32 	%f265, [%rd86], %f264;
	ld.global.f32 	%f266, [%rd86];
	mul.f32 	%f267, %f13, %f266;
	ld.global.f32 	%f268, [%rd88];
	mul.f32 	%f269, %f14, %f268;
	sub.f32 	%f270, %f267, %f269;
	mul.f32 	%f271, %f15, %f270;
	atom.global.add.f32 	%f272, [%rd88], %f271;
$L__BB0_25:
	add.s32 	%r62, %r62, 1;
	setp.ne.s32 	%p21, %r62, %r29;
	@%p21 bra 	$L__BB0_3;
$L__BB0_26:
	ret;

}


// ===== COMPILED SASS (sm_100) =====

	.target	sm_100

	.elftype	@"ET_EXEC"


//--------------------- .note.nv.tkinfo           --------------------------
	.section	.note.nv.tkinfo,"",@"SHT_NOTE"
	.sectionflags	@"SHF_NOTE_NV_TKINFO"
	.tkinfo
        /*0018*/ 	.word	0x00000002
        /*0030*/ 	.string	""
        /*0030*/ 	.string	"ptxas"
        /*0030*/ 	.string	"Cuda compilation tools, release 13.0, V13.0.88"
        /*0030*/ 	.string	"Build cuda_13.0.r13.0/compiler.36424714_0"
        /*0030*/ 	.string	"-arch sm_100 -m 64 "



//--------------------- .note.nv.cuinfo           --------------------------
	.section	.note.nv.cuinfo,"",@"SHT_NOTE"
	.sectionflags	@"SHF_NOTE_NV_CUINFO"
        /*0018*/ 	.short	0x0002
        /*001a*/ 	.short	0x0064
        /*001c*/ 	.short	0x0082
	.zero		2


//--------------------- .nv.info                  --------------------------
	.section	.nv.info,"",@"SHT_CUDA_INFO"
	.align	4


	//----- nvinfo : EIATTR_REGCOUNT
	.align		4
        /*0000*/ 	.byte	0x04, 0x2f
        /*0002*/ 	.short	(.L_1 - .L_0)
	.align		4
.L_0:
        /*0004*/ 	.word	index@(_Z10sgd_kernelPfS_S_iffiii)
        /*0008*/ 	.word	0x00000020


	//----- nvinfo : EIATTR_FRAME_SIZE
	.align		4
.L_1:
        /*000c*/ 	.byte	0x04, 0x11
        /*000e*/ 	.short	(.L_3 - .L_2)
	.align		4
.L_2:
        /*0010*/ 	.word	index@(_Z10sgd_kernelPfS_S_iffiii)
        /*0014*/ 	.word	0x00000000


	//----- nvinfo : EIATTR_MIN_STACK_SIZE
	.align		4
.L_3:
        /*0018*/ 	.byte	0x04, 0x12
        /*001a*/ 	.short	(.L_5 - .L_4)
	.align		4
.L_4:
        /*001c*/ 	.word	index@(_Z10sgd_kernelPfS_S_iffiii)
        /*0020*/ 	.word	0x00000000
.L_5:


//--------------------- .nv.compat                --------------------------
	.section	.nv.compat,"",@"SHT_CUDA_COMPAT_INFO"
	.align	4
        /*0000*/ 	.byte	0x02, 0x09, 0x00, 0x00, 0x02, 0x02, 0x01, 0x00, 0x02, 0x05, 0x05, 0x00, 0x03, 0x07, 0x01, 0x01
        /*0010*/ 	.byte	0x02, 0x03, 0x00, 0x00, 0x02, 0x06, 0x01, 0x00, 0x04, 0x0b, 0x08, 0x00, 0x09, 0x00, 0x00, 0x00
        /*0020*/ 	.byte	0x00, 0x00, 0x00, 0x00


//--------------------- .nv.info._Z10sgd_kernelPfS_S_iffiii --------------------------
	.section	.nv.info._Z10sgd_kernelPfS_S_iffiii,"",@"SHT_CUDA_INFO"
	.sectionflags	@""
	.align	4


	//----- nvinfo : EIATTR_CUDA_API_VERSION
	.align		4
        /*0000*/ 	.byte	0x04, 0x37
        /*0002*/ 	.short	(.L_7 - .L_6)
.L_6:
        /*0004*/ 	.word	0x00000082


	//----- nvinfo : EIATTR_KPARAM_INFO
	.align		4
.L_7:
        /*0008*/ 	.byte	0x04, 0x17
        /*000a*/ 	.short	(.L_9 - .L_8)
.L_8:
        /*000c*/ 	.word	0x00000000
        /*0010*/ 	.short	0x0008
        /*0012*/ 	.short	0x002c
        /*0014*/ 	.byte	0x00, 0xf0, 0x11, 0x00


	//----- nvinfo : EIATTR_KPARAM_INFO
	.align		4
.L_9:
        /*0018*/ 	.byte	0x04, 0x17
        /*001a*/ 	.short	(.L_11 - .L_10)
.L_10:
        /*001c*/ 	.word	0x00000000
        /*0020*/ 	.short	0x0007
        /*0022*/ 	.short	0x0028
        /*0024*/ 	.byte	0x00, 0xf0, 0x11, 0x00


	//----- nvinfo : EIATTR_KPARAM_INFO
	.align		4
.L_11:
        /*0028*/ 	.byte	0x04, 0x17
        /*002a*/ 	.short	(.L_13 - .L_12)
.L_12:
        /*002c*/ 	.word	0x00000000
        /*0030*/ 	.short	0x0006
        /*0032*/ 	.short	0x0024
        /*0034*/ 	.byte	0x00, 0xf0, 0x11, 0x00


	//----- nvinfo : EIATTR_KPARAM_INFO
	.align		4
.L_13:
        /*0038*/ 	.byte	0x04, 0x17
        /*003a*/ 	.short	(.L_15 - .L_14)
.L_14:
        /*003c*/ 	.word	0x00000000
        /*0040*/ 	.short	0x0005
        /*0042*/ 	.short	0x0020
        /*0044*/ 	.byte	0x00, 0xf0, 0x11, 0x00


	//----- nvinfo : EIATTR_KPARAM_INFO
	.align		4
.L_15:
        /*0048*/ 	.byte	0x04, 0x17
        /*004a*/ 	.short	(.L_17 - .L_16)
.L_16:
        /*004c*/ 	.word	0x00000000
        /*0050*/ 	.short	0x0004
        /*0052*/ 	.short	0x001c
        /*0054*/ 	.byte	0x00, 0xf0, 0x11, 0x00


	//----- nvinfo : EIATTR_KPARAM_INFO
	.align		4
.L_17:
        /*0058*/ 	.byte	0x04, 0x17
        /*005a*/ 	.short	(.L_19 - .L_18)
.L_18:
        /*005c*/ 	.word	0x00000000
        /*0060*/ 	.short	0x0003
        /*0062*/ 	.short	0x0018
        /*0064*/ 	.byte	0x00, 0xf0, 0x11, 0x00


	//----- nvinfo : EIATTR_KPARAM_INFO
	.align		4
.L_19:
        /*0068*/ 	.byte	0x04, 0x17
        /*006a*/ 	.short	(.L_21 - .L_20)
.L_20:
        /*006c*/ 	.word	0x00000000
        /*0070*/ 	.short	0x0002
        /*0072*/ 	.short	0x0010
        /*0074*/ 	.byte	0x00, 0xf5, 0x21, 0x00


	//----- nvinfo : EIATTR_KPARAM_INFO
	.align		4
.L_21:
        /*0078*/ 	.byte	0x04, 0x17
        /*007a*/ 	.short	(.L_23 - .L_22)
.L_22:
        /*007c*/ 	.word	0x00000000
        /*0080*/ 	.short	0x0001
        /*0082*/ 	.short	0x0008
        /*0084*/ 	.byte	0x00, 0xf5, 0x21, 0x00


	//----- nvinfo : EIATTR_KPARAM_INFO
	.align		4
.L_23:
        /*0088*/ 	.byte	0x04, 0x17
        /*008a*/ 	.short	(.L_25 - .L_24)
.L_24:
        /*008c*/ 	.word	0x00000000
        /*0090*/ 	.short	0x0000
        /*0092*/ 	.short	0x0000
        /*0094*/ 	.byte	0x00, 0xf5, 0x21, 0x00


	//----- nvinfo : EIATTR_SPARSE_MMA_MASK
	.align		4
.L_25:
        /*0098*/ 	.byte	0x03, 0x50
        /*009a*/ 	.short	0x0000


	//----- nvinfo : EIATTR_MAXREG_COUNT
	.align		4
        /*009c*/ 	.byte	0x03, 0x1b
        /*009e*/ 	.short	0x00ff


	//----- nvinfo : EIATTR_MERCURY_ISA_VERSION
	.align		4
        /*00a0*/ 	.byte	0x03, 0x5f
        /*00a2*/ 	.short	0x0101


	//----- nvinfo : EIATTR_VRC_CTA_INIT_COUNT
	.align		4
        /*00a4*/ 	.byte	0x02, 0x4a
	.zero		1
	.zero		1


	//----- nvinfo : EIATTR_EXIT_INSTR_OFFSETS
	.align		4
        /*00a8*/ 	.byte	0x04, 0x1c
        /*00aa*/ 	.short	(.L_27 - .L_26)


	//   ....[0]....
.L_26:
        /*00ac*/ 	.word	0x000000f0


	//   ....[1]....
        /*00b0*/ 	.word	0x00000140


	//   ....[2]....
        /*00b4*/ 	.word	0x00001a20


	//----- nvinfo : EIATTR_CBANK_PARAM_SIZE
	.align		4
.L_27:
        /*00b8*/ 	.byte	0x03, 0x19
        /*00ba*/ 	.short	0x0030


	//----- nvinfo : EIATTR_PARAM_CBANK
	.align		4
        /*00bc*/ 	.byte	0x04, 0x0a
        /*00be*/ 	.short	(.L_29 - .L_28)
	.align		4
.L_28:
        /*00c0*/ 	.word	index@(.nv.constant0._Z10sgd_kernelPfS_S_iffiii)
        /*00c4*/ 	.short	0x0380
        /*00c6*/ 	.short	0x0030


	//----- nvinfo : EIATTR_SW_WAR
	.align		4
.L_29:
        /*00c8*/ 	.byte	0x04, 0x36
        /*00ca*/ 	.short	(.L_31 - .L_30)
.L_30:
        /*00cc*/ 	.word	0x00000008
.L_31:


//--------------------- .nv.callgraph             --------------------------
	.section	.nv.callgraph,"",@"SHT_CUDA_CALLGRAPH"
	.align	4
	.sectionentsize	8
	.align		4
        /*0000*/ 	.word	0x00000000
	.align		4
        /*0004*/ 	.word	0xffffffff
	.align		4
        /*0008*/ 	.word	0x00000000
	.align		4
        /*000c*/ 	.word	0xfffffffe
	.align		4
        /*0010*/ 	.word	0x00000000
	.align		4
        /*0014*/ 	.word	0xfffffffd
	.align		4
        /*0018*/ 	.word	0x00000000
	.align		4
        /*001c*/ 	.word	0xfffffffc


//--------------------- .text._Z10sgd_kernelPfS_S_iffiii --------------------------
	.section	.text._Z10sgd_kernelPfS_S_iffiii,"ax",@progbits
	.align	128
        .global         _Z10sgd_kernelPfS_S_iffiii
        .type           _Z10sgd_kernelPfS_S_iffiii,@function
        .size           _Z10sgd_kernelPfS_S_iffiii,(.L_x_12 - _Z10sgd_kernelPfS_S_iffiii)
        .other          _Z10sgd_kernelPfS_S_iffiii,@"STO_CUDA_ENTRY STV_DEFAULT"
_Z10sgd_kernelPfS_S_iffiii:
.text._Z10sgd_kernelPfS_S_iffiii:
[----:B------:R-:W-:Y:S01]  /*0000*/  LDC R1, c[0x0][0x37c] ;  /* 0x0000df00ff017b82 */ /* 0x000fe20000000800 */
[----:B------:R-:W0:Y:S07]  /*0010*/  S2R R2, SR_TID.Y ;  /* 0x0000000000027919 */ /* 0x000e2e0000002200 */
[----:B------:R-:W1:Y:S01]  /*0020*/  LDC R0, c[0x0][0x360] ;  /* 0x0000d800ff007b82 */ /* 0x000e620000000800 */
[----:B------:R-:W2:Y:S01]  /*0030*/  LDCU UR6, c[0x0][0x3a4] ;  /* 0x00007480ff0677ac */ /* 0x000ea20008000800 */
[----:B------:R-:W1:Y:S01]  /*0040*/  S2R R5, SR_TID.X ;  /* 0x0000000000057919 */ /* 0x000e620000002100 */
[----:B------:R-:W3:Y:S05]  /*0050*/  LDCU UR7, c[0x0][0x3a8] ;  /* 0x00007500ff0777ac */ /* 0x000eea0008000800 */
[----:B------:R-:W0:Y:S08]  /*0060*/  S2UR UR5, SR_CTAID.Y ;  /* 0x00000000000579c3 */ /* 0x000e300000002600 */
[----:B------:R-:W0:Y:S08]  /*0070*/  LDC R3, c[0x0][0x364] ;  /* 0x0000d900ff037b82 */ /* 0x000e300000000800 */
[----:B------:R-:W1:Y:S08]  /*0080*/  S2UR UR4, SR_CTAID.X ;  /* 0x00000000000479c3 */ /* 0x000e700000002500 */
[----:B------:R-:W4:Y:S01]  /*0090*/  LDC R4, c[0x0][0x398] ;  /* 0x0000e600ff047b82 */ /* 0x000f220000000800 */
[----:B0-----:R-:W-:-:S05]  /*00a0*/  IMAD R3, R3, UR5, R2 ;  /* 0x0000000503037c24 */ /* 0x001fca000f8e0202 */
[----:B--2---:R-:W-:Y:S01]  /*00b0*/  ISETP.GE.AND P0, PT, R3, UR6, PT ;  /* 0x0000000603007c0c */ /* 0x004fe2000bf06270 */
[----:B-1----:R-:W-:-:S05]  /*00c0*/  IMAD R0, R0, UR4, R5 ;  /* 0x0000000400007c24 */ /* 0x002fca000f8e0205 */
[----:B---3--:R-:W-:-:S04]  /*00d0*/  ISETP.GE.OR P0, PT, R0, UR7, P0 ;  /* 0x0000000700007c0c */ /* 0x008fc80008706670 */
[----:B----4-:R-:W-:-:S13]  /*00e0*/  ISETP.LT.OR P0, PT, R4, 0x1, P0 ;  /* 0x000000010400780c */ /* 0x010fda0000701670 */
[----:B------:R-:W-:Y:S05]  /*00f0*/  @P0 EXIT ;  /* 0x000000000000094d */ /* 0x000fea0003800000 */
[----:B------:R-:W0:Y:S01]  /*0100*/  LDC R6, c[0x0][0x3ac] ;  /* 0x0000eb00ff067b82 */ /* 0x000e220000000800 */
[----:B------:R-:W-:-:S07]  /*0110*/  IMAD R5, R3, UR7, R0 ;  /* 0x0000000703057c24 */ /* 0x000fce000f8e0200 */
[----:B------:R-:W1:Y:S01]  /*0120*/  LDC.64 R12, c[0x0][0x380] ;  /* 0x0000e000ff0c7b82 */ /* 0x000e620000000a00 */
[----:B0-----:R-:W-:-:S13]  /*0130*/  ISETP.GE.AND P0, PT, R6, 0x1, PT ;  /* 0x000000010600780c */ /* 0x001fda0003f06270 */
[----:B-1----:R-:W-:Y:S05]  /*0140*/  @!P0 EXIT ;  /* 0x000000000000894d */ /* 0x002fea0003800000 */
[----:B------:R-:W-:Y:S01]  /*0150*/  IMAD R2, R3, R6, RZ ;  /* 0x0000000603027224 */ /* 0x000fe200078e02ff */
[C---:B------:R-:W-:Y:S01]  /*0160*/  LOP3.LUT R3, R6.reuse, 0x3, RZ, 0xc0, !PT ;  /* 0x0000000306037812 */ /* 0x040fe200078ec0ff */
[----:B------:R-:W-:Y:S01]  /*0170*/  IMAD.WIDE R12, R5, 0x4, R12 ;  /* 0x00000004050c7825 */ /* 0x000fe200078e020c */
[C---:B------:R-:W-:Y:S01]  /*0180*/  LOP3.LUT R4, R6.reuse, 0x7ffffff8, RZ, 0xc0, !PT ;  /* 0x7ffffff806047812 */ /* 0x040fe200078ec0ff */
[----:B------:R-:W0:Y:S01]  /*0190*/  LDCU.64 UR6, c[0x0][0x358] ;  /* 0x00006b00ff0677ac */ /* 0x000e220008000a00 */
[C---:B------:R-:W-:Y:S02]  /*01a0*/  LOP3.LUT R5, R6.reuse, 0x7, RZ, 0xc0, !PT ;  /* 0x0000000706057812 */ /* 0x040fe400078ec0ff */
[----:B------:R-:W-:Y:S01]  /*01b0*/  LOP3.LUT R6, R6, 0x1, RZ, 0xc0, !PT ;  /* 0x0000000106067812 */ /* 0x000fe200078ec0ff */
[----:B------:R-:W-:Y:S01]  /*01c0*/  UMOV UR4, URZ ;  /* 0x000000ff00047c82 */ /* 0x000fe20008000000 */
[----:B------:R-:W-:Y:S02]  /*01d0*/  IADD3 R7, PT, PT, R3, -0x1, RZ ;  /* 0xffffffff03077810 */ /* 0x000fe40007ffe0ff */
[----:B------:R-:W-:-:S07]  /*01e0*/  IADD3 R8, PT, PT, -R4, RZ, RZ ;  /* 0x000000ff04087210 */ /* 0x000fce0007ffe1ff */
.L_x_10:
[----:B-1----:R-:W1:Y:S01]  /*01f0*/  LDCU UR5, c[0x0][0x3ac] ;  /* 0x00007580ff0577ac */ /* 0x002e620008000800 */
[----:B------:R-:W-:Y:S01]  /*0200*/  HFMA2 R20, -RZ, RZ, 0, 0 ;  /* 0x00000000ff147431 */ /* 0x000fe200000001ff */
[----:B--2---:R-:W-:Y:S01]  /*0210*/  MOV R9, RZ ;  /* 0x000000ff00097202 */ /* 0x004fe20000000f00 */
[----:B------:R-:W2:Y:S01]  /*0220*/  LDCU UR8, c[0x0][0x398] ;  /* 0x00007300ff0877ac */ /* 0x000ea20008000800 */
[----:B------:R-:W-:Y:S02]  /*0230*/  UIADD3 UR4, UPT, UPT, UR4, 0x1, URZ ;  /* 0x0000000104047890 */ /* 0x000fe4000fffe0ff */
[----:B-1----:R-:W-:Y:S02]  /*0240*/  UISETP.GE.U32.AND UP0, UPT, UR5, 0x8, UPT ;  /* 0x000000080500788c */ /* 0x002fe4000bf06070 */
[----:B--2---:R-:W-:-:S07]  /*0250*/  UISETP.NE.AND UP1, UPT, UR4, UR8, UPT ;  /* 0x000000080400728c */ /* 0x004fce000bf25270 */
[----:B0-----:R-:W-:Y:S05]  /*0260*/  BRA.U !UP0, `(.L_x_0) ;  /* 0x0000000108cc7547 */ /* 0x001fea000b800000 */
[----:B------:R-:W1:Y:S01]  /*0270*/  LDCU.64 UR8, c[0x0][0x388] ;  /* 0x00007100ff0877ac */ /* 0x000e620008000a00 */
[----:B------:R-:W-:Y:S02]  /*0280*/  MOV R20, RZ ;  /* 0x000000ff00147202 */ /* 0x000fe40000000f00 */
[----:B------:R-:W-:Y:S02]  /*0290*/  MOV R9, R0 ;  /* 0x0000000000097202 */ /* 0x000fe40000000f00 */
[----:B------:R-:W-:Y:S02]  /*02a0*/  MOV R10, R8 ;  /* 0x00000008000a7202 */ /* 0x000fe40000000f00 */
[----:B-1----:R-:W-:-:S04]  /*02b0*/  LEA R18, P0, R2, UR8, 0x2 ;  /* 0x0000000802127c11 */ /* 0x002fc8000f8010ff */
[----:B------:R-:W-:Y:S02]  /*02c0*/  IADD3 R18, P1, PT, R18, 0x10, RZ ;  /* 0x0000001012127810 */ /* 0x000fe40007f3e0ff */
[----:B------:R-:W-:-:S04]  /*02d0*/  LEA.HI.X R19, R2, UR9, RZ, 0x2, P0 ;  /* 0x0000000902137c11 */ /* 0x000fc800080f14ff */
[----:B------:R-:W-:-:S07]  /*02e0*/  IADD3.X R19, PT, PT, RZ, R19, RZ, P1, !PT ;  /* 0x00000013ff137210 */ /* 0x000fce0000ffe4ff */
.L_x_1:
[----:B------:R-:W1:Y:S01]  /*02f0*/  LDC.64 R16, c[0x0][0x390] ;  /* 0x0000e400ff107b82 */ /* 0x000e620000000a00 */
[----:B------:R-:W-:Y:S02]  /*0300*/  MOV R14, R18 ;  /* 0x00000012000e7202 */ /* 0x000fe40000000f00 */
[----:B------:R-:W-:-:S05]  /*0310*/  MOV R15, R19 ;  /* 0x00000013000f7202 */ /* 0x000fca0000000f00 */
[----:B------:R-:W2:Y:S01]  /*0320*/  LDC R11, c[0x0][0x3a8] ;  /* 0x0000ea00ff0b7b82 */ /* 0x000ea20000000800 */
[----:B0-----:R-:W3:Y:S04]  /*0330*/  LDG.E R21, desc[UR6][R14.64+-0x10] ;  /* 0xfffff0060e157981 */ /* 0x001ee8000c1e1900 */
[----:B------:R-:W4:Y:S04]  /*0340*/  LDG.E R24, desc[UR6][R14.64+-0xc] ;  /* 0xfffff4060e187981 */ /* 0x000f28000c1e1900 */
[----:B------:R-:W5:Y:S01]  /*0350*/  LDG.E R26, desc[UR6][R14.64+-0x8] ;  /* 0xfffff8060e1a7981 */ /* 0x000f62000c1e1900 */
[----:B-1----:R-:W-:-:S05]  /*0360*/  IMAD.WIDE R16, R9, 0x4, R16 ;  /* 0x0000000409107825 */ /* 0x002fca00078e0210 */
[----:B------:R-:W3:Y:S01]  /*0370*/  LDG.E R28, desc[UR6][R16.64] ;  /* 0x00000006101c7981 */ /* 0x000ee2000c1e1900 */
[----:B--2---:R-:W-:-:S05]  /*0380*/  IMAD.WIDE R22, R11, 0x4, R16 ;  /* 0x000000040b167825 */ /* 0x004fca00078e0210 */
[----:B------:R0:W4:Y:S02]  /*0390*/  LDG.E R25, desc[UR6][R22.64] ;  /* 0x0000000616197981 */ /* 0x000124000c1e1900 */
[----:B0-----:R-:W-:-:S05]  /*03a0*/  IMAD.WIDE R22, R11, 0x4, R22 ;  /* 0x000000040b167825 */ /* 0x001fca00078e0216 */
[----:B------:R-:W5:Y:S01]  /*03b0*/  LDG.E R27, desc[UR6][R22.64] ;  /* 0x00000006161b7981 */ /* 0x000f62000c1e1900 */
[----:B------:R-:W-:-:S04]  /*03c0*/  IMAD.WIDE R18, R11, 0x4, R22 ;  /* 0x000000040b127825 */ /* 0x000fc800078e0216 */
[----:B------:R-:W-:Y:S02]  /*03d0*/  IMAD.WIDE R16, R11, 0x4, R18 ;  /* 0x000000040b107825 */ /* 0x000fe400078e0212 */
[----:B------:R-:W2:Y:S04]  /*03e0*/  LDG.E R18, desc[UR6][R18.64] ;  /* 0x0000000612127981 */ /* 0x000ea8000c1e1900 */
[----:B------:R-:W2:Y:S01]  /*03f0*/  LDG.E R19, desc[UR6][R14.64+0x4] ;  /* 0x000004060e137981 */ /* 0x000ea2000c1e1900 */
[----:B---3--:R-:W-:Y:S01]  /*0400*/  FFMA R29, R21, R28, R20 ;  /* 0x0000001c151d7223 */ /* 0x008fe20000000014 */
[----:B------:R-:W-:Y:S02]  /*0410*/  IMAD.WIDE R20, R11, 0x4, R16 ;  /* 0x000000040b147825 */ /* 0x000fe400078e0210 */
[----:B------:R-:W3:Y:S02]  /*0420*/  LDG.E R16, desc[UR6][R16.64] ;  /* 0x0000000610107981 */ /* 0x000ee4000c1e1900 */
[----:B----4-:R-:W-:-:S02]  /*0430*/  FFMA R28, R24, R25, R29 ;  /* 0x00000019181c7223 */ /* 0x010fc4000000001d */
[----:B------:R-:W2:Y:S01]  /*0440*/  LDG.E R29, desc[UR6][R14.64+-0x4] ;  /* 0xfffffc060e1d7981 */ /* 0x000ea2000c1e1900 */
[----:B------:R-:W-:-:S03]  /*0450*/  IMAD.WIDE R24, R11, 0x4, R20 ;  /* 0x000000040b187825 */ /* 0x000fc600078e0214 */
[----:B------:R-:W4:Y:S04]  /*0460*/  LDG.E R20, desc[UR6][R20.64] ;  /* 0x0000000614147981 */ /* 0x000f28000c1e1900 */
[----:B------:R-:W4:Y:S01]  /*0470*/  LDG.E R17, desc[UR6][R14.64+0xc] ;  /* 0x00000c060e117981 */ /* 0x000f22000c1e1900 */
[----:B-----5:R-:W-:Y:S01]  /*0480*/  FFMA R28, R26, R27, R28 ;  /* 0x0000001b1a1c7223 */ /* 0x020fe2000000001c */
[----:B------:R-:W-:Y:S02]  /*0490*/  IMAD.WIDE R22, R11, 0x4, R24 ;  /* 0x000000040b167825 */ /* 0x000fe400078e0218 */
[----:B------:R-:W3:Y:S04]  /*04a0*/  LDG.E R27, desc[UR6][R14.64] ;  /* 0x000000060e1b7981 */ /* 0x000ee8000c1e1900 */
[----:B------:R-:W5:Y:S04]  /*04b0*/  LDG.E R26, desc[UR6][R24.64] ;  /* 0x00000006181a7981 */ /* 0x000f68000c1e1900 */
[----:B------:R-:W5:Y:S04]  /*04c0*/  LDG.E R21, desc[UR6][R14.64+0x8] ;  /* 0x000008060e157981 */ /* 0x000f68000c1e1900 */
[----:B------:R-:W5:Y:S01]  /*04d0*/  LDG.E R22, desc[UR6][R22.64] ;  /* 0x0000000616167981 */ /* 0x000f62000c1e1900 */
[----:B------:R-:W-:-:S04]  /*04e0*/  IADD3 R10, PT, PT, R10, 0x8, RZ ;  /* 0x000000080a0a7810 */ /* 0x000fc80007ffe0ff */
[----:B------:R-:W-:Y:S02]  /*04f0*/  ISETP.NE.AND P0, PT, R10, RZ, PT ;  /* 0x000000ff0a00720c */ /* 0x000fe40003f05270 */
[----:B------:R-:W-:Y:S01]  /*0500*/  LEA R9, R11, R9, 0x3 ;  /* 0x000000090b097211 */ /* 0x000fe200078e18ff */
[----:B--2---:R-:W-:-:S04]  /*0510*/  FFMA R18, R29, R18, R28 ;  /* 0x000000121d127223 */ /* 0x004fc8000000001c */
[----:B---3--:R-:W-:-:S04]  /*0520*/  FFMA R16, R27, R16, R18 ;  /* 0x000000101b107223 */ /* 0x008fc80000000012 */
[----:B----4-:R-:W-:Y:S01]  /*0530*/  FFMA R16, R19, R20, R16 ;  /* 0x0000001413107223 */ /* 0x010fe20000000010 */
[----:B------:R-:W-:-:S03]  /*0540*/  IADD3 R18, P1, PT, R14, 0x20, RZ ;  /* 0x000000200e127810 */ /* 0x000fc60007f3e0ff */
[----:B-----5:R-:W-:Y:S01]  /*0550*/  FFMA R16, R21, R26, R16 ;  /* 0x0000001a15107223 */ /* 0x020fe20000000010 */
[----:B------:R-:W-:-:S03]  /*0560*/  IADD3.X R19, PT, PT, RZ, R15, RZ, P1, !PT ;  /* 0x0000000fff137210 */ /* 0x000fc60000ffe4ff */
[----:B------:R-:W-:Y:S01]  /*0570*/  FFMA R20, R17, R22, R16 ;  /* 0x0000001611147223 */ /* 0x000fe20000000010 */
[----:B------:R-:W-:Y:S06]  /*0580*/  @P0 BRA `(.L_x_1) ;  /* 0xfffffffc00580947 */ /* 0x000fec000383ffff */
[----:B------:R-:W-:-:S07]  /*0590*/  MOV R9, R4 ;  /* 0x0000000400097202 */ /* 0x000fce0000000f00 */
.L_x_0:
[----:B------:R-:W-:-:S13]  /*05a0*/  ISETP.NE.AND P0, PT, R5, RZ, PT ;  /* 0x000000ff0500720c */ /* 0x000fda0003f05270 */
[----:B------:R-:W-:Y:S05]  /*05b0*/  @!P0 BRA `(.L_x_2) ;  /* 0x00000004000c8947 */ /* 0x000fea0003800000 */
[----:B------:R-:W-:Y:S02]  /*05c0*/  IADD3 R10, PT, PT, R5, -0x1, RZ ;  /* 0xffffffff050a7810 */ /* 0x000fe40007ffe0ff */
[----:B------:R-:W-:Y:S02]  /*05d0*/  ISETP.NE.AND P1, PT, R3, RZ, PT ;  /* 0x000000ff0300720c */ /* 0x000fe40003f25270 */
[----:B------:R-:W-:-:S13]  /*05e0*/  ISETP.GE.U32.AND P2, PT, R10, 0x3, PT ;  /* 0x000000030a00780c */ /* 0x000fda0003f46070 */
[----:B------:R-:W-:Y:S05]  /*05f0*/  @!P2 BRA `(.L_x_3) ;  /* 0x000000000070a947 */ /* 0x000fea0003800000 */
[----:B------:R-:W1:Y:S01]  /*0600*/  LDC R21, c[0x0][0x3a8] ;  /* 0x0000ea00ff157b82 */ /* 0x000e620000000800 */
[----:B------:R-:W2:Y:S01]  /*0610*/  LDCU.64 UR8, c[0x0][0x388] ;  /* 0x00007100ff0877ac */ /* 0x000ea20008000a00 */
[CC--:B------:R-:W-:Y:S02]  /*0620*/  IADD3 R17, PT, PT, R2.reuse, R9.reuse, RZ ;  /* 0x0000000902117210 */ /* 0x0c0fe40007ffe0ff */
[----:B------:R-:W-:-:S04]  /*0630*/  IADD3 R22, P2, PT, R2, R9, RZ ;  /* 0x0000000902167210 */ /* 0x000fc80007f5e0ff */
[----:B------:R-:W3:Y:S08]  /*0640*/  LDC.64 R10, c[0x0][0x390] ;  /* 0x0000e400ff0a7b82 */ /* 0x000ef00000000a00 */
[----:B------:R-:W4:Y:S01]  /*0650*/  LDC.64 R14, c[0x0][0x388] ;  /* 0x0000e200ff0e7b82 */ /* 0x000f220000000a00 */
[----:B-1----:R-:W-:-:S04]  /*0660*/  IMAD R19, R9, R21, R0 ;  /* 0x0000001509137224 */ /* 0x002fc800078e0200 */
[----:B---3--:R-:W-:-:S04]  /*0670*/  IMAD.WIDE R10, R19, 0x4, R10 ;  /* 0x00000004130a7825 */ /* 0x008fc800078e020a */
[----:B------:R-:W-:Y:S02]  /*0680*/  IMAD.WIDE R18, R21, 0x4, R10 ;  /* 0x0000000415127825 */ /* 0x000fe400078e020a */
[----:B0-----:R-:W3:Y:S02]  /*0690*/  LDG.E R10, desc[UR6][R10.64] ;  /* 0x000000060a0a7981 */ /* 0x001ee4000c1e1900 */
[----:B----4-:R-:W-:Y:S01]  /*06a0*/  IMAD.WIDE.U32 R14, R17, 0x4, R14 ;  /* 0x00000004110e7825 */ /* 0x010fe200078e000e */
[----:B------:R-:W-:Y:S02]  /*06b0*/  IADD3.X R17, PT, PT, RZ, RZ, RZ, P2, !PT ;  /* 0x000000ffff117210 */ /* 0x000fe400017fe4ff */
[----:B--2---:R-:W-:-:S03]  /*06c0*/  LEA R16, P2, R22, UR8, 0x2 ;  /* 0x0000000816107c11 */ /* 0x004fc6000f8410ff */
[----:B------:R-:W3:Y:S01]  /*06d0*/  LDG.E R15, desc[UR6][R14.64] ;  /* 0x000000060e0f7981 */ /* 0x000ee2000c1e1900 */
[----:B------:R-:W-:Y:S01]  /*06e0*/  LEA.HI.X R17, R22, UR9, R17, 0x2, P2 ;  /* 0x0000000916117c11 */ /* 0x000fe200090f1411 */
[C---:B------:R-:W-:Y:S02]  /*06f0*/  IMAD.WIDE R22, R21.reuse, 0x4, R18 ;  /* 0x0000000415167825 */ /* 0x040fe400078e0212 */
[----:B------:R-:W2:Y:S04]  /*0700*/  LDG.E R18, desc[UR6][R18.64] ;  /* 0x0000000612127981 */ /* 0x000ea8000c1e1900 */
[----:B------:R-:W2:Y:S01]  /*0710*/  LDG.E R27, desc[UR6][R16.64+0x4] ;  /* 0x00000406101b7981 */ /* 0x000ea2000c1e1900 */
[----:B------:R-:W-:-:S03]  /*0720*/  IMAD.WIDE R24, R21, 0x4, R22 ;  /* 0x0000000415187825 */ /* 0x000fc600078e0216 */
[----:B------:R-:W4:Y:S04]  /*0730*/  LDG.E R26, desc[UR6][R22.64] ;  /* 0x00000006161a7981 */ /* 0x000f28000c1e1900 */
[----:B------:R-:W4:Y:S04]  /*0740*/  LDG.E R21, desc[UR6][R16.64+0x8] ;  /* 0x0000080610157981 */ /* 0x000f28000c1e1900 */
[----:B------:R-:W5:Y:S04]  /*0750*/  LDG.E R29, desc[UR6][R16.64+0xc] ;  /* 0x00000c06101d7981 */ /* 0x000f68000c1e1900 */
[----:B------:R-:W5:Y:S01]  /*0760*/  LDG.E R24, desc[UR6][R24.64] ;  /* 0x0000000618187981 */ /* 0x000f62000c1e1900 */
[----:B------:R-:W-:Y:S01]  /*0770*/  IADD3 R9, PT, PT, R9, 0x4, RZ ;  /* 0x0000000409097810 */ /* 0x000fe20007ffe0ff */
[----:B---3--:R-:W-:-:S04]  /*0780*/  FFMA R20, R15, R10, R20 ;  /* 0x0000000a0f147223 */ /* 0x008fc80000000014 */
[----:B--2---:R-:W-:-:S04]  /*0790*/  FFMA R20, R27, R18, R20 ;  /* 0x000000121b147223 */ /* 0x004fc80000000014 */
[----:B----4-:R-:W-:-:S04]  /*07a0*/  FFMA R20, R21, R26, R20 ;  /* 0x0000001a15147223 */ /* 0x010fc80000000014 */
[----:B-----5:R-:W-:-:S07]  /*07b0*/  FFMA R20, R29, R24, R20 ;  /* 0x000000181d147223 */ /* 0x020fce0000000014 */
.L_x_3:
[----:B------:R-:W-:Y:S05]  /*07c0*/  @!P1 BRA `(.L_x_2) ;  /* 0x0000000000889947 */ /* 0x000fea0003800000 */
[----:B------:R-:W-:Y:S02]  /*07d0*/  ISETP.NE.AND P2, PT, R7, RZ, PT ;  /* 0x000000ff0700720c */ /* 0x000fe40003f45270 */
[----:B------:R-:W-:-:S11]  /*07e0*/  ISETP.NE.AND P1, PT, R6, RZ, PT ;  /* 0x000000ff0600720c */ /* 0x000fd60003f25270 */
[----:B------:R-:W-:Y:S05]  /*07f0*/  @!P2 BRA `(.L_x_4) ;  /* 0x000000000050a947 */ /* 0x000fea0003800000 */
[----:B------:R-:W1:Y:S01]  /*0800*/  LDC R19, c[0x0][0x3a8] ;  /* 0x0000ea00ff137b82 */ /* 0x000e620000000800 */
[----:B------:R-:W2:Y:S01]  /*0810*/  LDCU.64 UR8, c[0x0][0x388] ;  /* 0x00007100ff0877ac */ /* 0x000ea20008000a00 */
[CC--:B------:R-:W-:Y:S02]  /*0820*/  IADD3 R15, PT, PT, R2.reuse, R9.reuse, RZ ;  /* 0x00000009020f7210 */ /* 0x0c0fe40007ffe0ff */
[----:B------:R-:W-:-:S04]  /*0830*/  IADD3 R18, P2, PT, R2, R9, RZ ;  /* 0x0000000902127210 */ /* 0x000fc80007f5e0ff */
[----:B------:R-:W3:Y:S08]  /*0840*/  LDC.64 R10, c[0x0][0x388] ;  /* 0x0000e200ff0a7b82 */ /* 0x000ef00000000a00 */
[----:B------:R-:W4:Y:S01]  /*0850*/  LDC.64 R16, c[0x0][0x390] ;  /* 0x0000e400ff107b82 */ /* 0x000f220000000a00 */
[----:B-1----:R-:W-:Y:S02]  /*0860*/  IMAD R21, R9, R19, R0 ;  /* 0x0000001309157224 */ /* 0x002fe400078e0200 */
[----:B---3--:R-:W-:Y:S01]  /*0870*/  IMAD.WIDE.U32 R10, R15, 0x4, R10 ;  /* 0x000000040f0a7825 */ /* 0x008fe200078e000a */
[----:B------:R-:W-:-:S02]  /*0880*/  IADD3.X R15, PT, PT, RZ, RZ, RZ, P2, !PT ;  /* 0x000000ffff0f7210 */ /* 0x000fc400017fe4ff */
[----:B--2---:R-:W-:-:S03]  /*0890*/  LEA R14, P2, R18, UR8, 0x2 ;  /* 0x00000008120e7c11 */ /* 0x004fc6000f8410ff */
[----:B0-----:R-:W2:Y:S01]  /*08a0*/  LDG.E R11, desc[UR6][R10.64] ;  /* 0x000000060a0b7981 */ /* 0x001ea2000c1e1900 */
[----:B------:R-:W-:Y:S01]  /*08b0*/  LEA.HI.X R15, R18, UR9, R15, 0x2, P2 ;  /* 0x00000009120f7c11 */ /* 0x000fe200090f140f */
[----:B----4-:R-:W-:-:S05]  /*08c0*/  IMAD.WIDE R16, R21, 0x4, R16 ;  /* 0x0000000415107825 */ /* 0x010fca00078e0210 */
[----:B------:R-:W3:Y:S01]  /*08d0*/  LDG.E R15, desc[UR6][R14.64+0x4] ;  /* 0x000004060e0f7981 */ /* 0x000ee2000c1e1900 */
[----:B------:R-:W-:-:S03]  /*08e0*/  IMAD.WIDE R18, R19, 0x4, R16 ;  /* 0x0000000413127825 */ /* 0x000fc600078e0210 */
[----:B------:R-:W2:Y:S04]  /*08f0*/  LDG.E R16, desc[UR6][R16.64] ;  /* 0x0000000610107981 */ /* 0x000ea8000c1e1900 */
[----:B------:R-:W3:Y:S01]  /*0900*/  LDG.E R18, desc[UR6][R18.64] ;  /* 0x0000000612127981 */ /* 0x000ee2000c1e1900 */
[----:B------:R-:W-:Y:S01]  /*0910*/  IADD3 R9, PT, PT, R9, 0x2, RZ ;  /* 0x0000000209097810 */ /* 0x000fe20007ffe0ff */
[----:B--2---:R-:W-:-:S04]  /*0920*/  FFMA R20, R11, R16, R20 ;  /* 0x000000100b147223 */ /* 0x004fc80000000014 */
[----:B---3--:R-:W-:-:S07]  /*0930*/  FFMA R20, R15, R18, R20 ;  /* 0x000000120f147223 */ /* 0x008fce0000000014 */
.L_x_4:
[----:B------:R-:W-:Y:S05]  /*0940*/  @!P1 BRA `(.L_x_2) ;  /* 0x0000000000289947 */ /* 0x000fea0003800000 */
[----:B------:R-:W1:Y:S01]  /*0950*/  LDC.64 R14, c[0x0][0x388] ;  /* 0x0000e200ff0e7b82 */ /* 0x000e620000000a00 */
[----:B------:R-:W2:Y:S01]  /*0960*/  LDCU UR5, c[0x0][0x3a8] ;  /* 0x00007500ff0577ac */ /* 0x000ea20008000800 */
[----:B------:R-:W-:-:S06]  /*0970*/  IADD3 R17, PT, PT, R2, R9, RZ ;  /* 0x0000000902117210 */ /* 0x000fcc0007ffe0ff */
[----:B------:R-:W3:Y:S01]  /*0980*/  LDC.64 R10, c[0x0][0x390] ;  /* 0x0000e400ff0a7b82 */ /* 0x000ee20000000a00 */
[----:B--2---:R-:W-:Y:S02]  /*0990*/  IMAD R9, R9, UR5, R0 ;  /* 0x0000000509097c24 */ /* 0x004fe4000f8e0200 */
[----:B-1----:R-:W-:-:S06]  /*09a0*/  IMAD.WIDE.U32 R14, R17, 0x4, R14 ;  /* 0x00000004110e7825 */ /* 0x002fcc00078e000e */
[----:B0-----:R-:W2:Y:S01]  /*09b0*/  LDG.E R15, desc[UR6][R14.64] ;  /* 0x000000060e0f7981 */ /* 0x001ea2000c1e1900 */
[----:B---3--:R-:W-:-:S06]  /*09c0*/  IMAD.WIDE R10, R9, 0x4, R10 ;  /* 0x00000004090a7825 */ /* 0x008fcc00078e020a */
[----:B------:R-:W2:Y:S02]  /*09d0*/  LDG.E R10, desc[UR6][R10.64] ;  /* 0x000000060a0a7981 */ /* 0x000ea4000c1e1900 */
[----:B--2---:R-:W-:-:S07]  /*09e0*/  FFMA R20, R15, R10, R20 ;  /* 0x0000000a0f147223 */ /* 0x004fce0000000014 */
.L_x_2:
[----:B0-----:R-:W2:Y:S01]  /*09f0*/  LDG.E R11, desc[UR6][R12.64] ;  /* 0x000000060c0b7981 */ /* 0x001ea2000c1e1900 */
[----:B------:R-:W-:Y:S02]  /*0a00*/  HFMA2 R9, -RZ, RZ, 0, 0 ;  /* 0x00000000ff097431 */ /* 0x000fe400000001ff */
[----:B--2---:R-:W-:Y:S01]  /*0a10*/  FADD R20, R11, -R20 ;  /* 0x800000140b147221 */ /* 0x004fe20000000000 */
[----:B------:R-:W-:Y:S06]  /*0a20*/  BRA.U !UP0, `(.L_x_5) ;  /* 0x0000000508d47547 */ /* 0x000fec000b800000 */
[----:B------:R-:W0:Y:S01]  /*0a30*/  LDCU UR8, c[0x0][0x39c] ;  /* 0x00007380ff0877ac */ /* 0x000e220008000800 */
[----:B------:R-:W1:Y:S01]  /*0a40*/  LDCU UR9, c[0x0][0x3a0] ;  /* 0x00007400ff0977ac */ /* 0x000e620008000800 */
[----:B------:R-:W-:-:S05]  /*0a50*/  UMOV UR5, URZ ;  /* 0x000000ff00057c82 */ /* 0x000fca0008000000 */
.L_x_6:
[----:B--2---:R-:W2:Y:S01]  /*0a60*/  LDC.64 R10, c[0x0][0x388] ;  /* 0x0000e200ff0a7b82 */ /* 0x004ea20000000a00 */
[----:B------:R-:W-:-:S07]  /*0a70*/  IADD3 R17, PT, PT, R2, UR5, RZ ;  /* 0x0000000502117c10 */ /* 0x000fce000fffe0ff */
[----:B------:R-:W3:Y:S08]  /*0a80*/  LDC R9, c[0x0][0x3a8] ;  /* 0x0000ea00ff097b82 */ /* 0x000ef00000000800 */
[----:B------:R-:W4:Y:S01]  /*0a90*/  LDC.64 R14, c[0x0][0x390] ;  /* 0x0000e400ff0e7b82 */ /* 0x000f220000000a00 */
[----:B--2---:R-:W-:-:S04]  /*0aa0*/  IMAD.WIDE.U32 R10, R17, 0x4, R10 ;  /* 0x00000004110a7825 */ /* 0x004fc800078e000a */
[----:B---3--:R-:W-:-:S04]  /*0ab0*/  IMAD R17, R9, UR5, R0 ;  /* 0x0000000509117c24 */ /* 0x008fc8000f8e0200 */
[----:B----4-:R-:W-:Y:S02]  /*0ac0*/  IMAD.WIDE R16, R17, 0x4, R14 ;  /* 0x0000000411107825 */ /* 0x010fe400078e020e */
[----:B------:R-:W0:Y:S04]  /*0ad0*/  LDG.E R14, desc[UR6][R10.64] ;  /* 0x000000060a0e7981 */ /* 0x000e28000c1e1900 */
[----:B------:R-:W2:Y:S01]  /*0ae0*/  LDG.E R15, desc[UR6][R16.64] ;  /* 0x00000006100f7981 */ /* 0x000ea2000c1e1900 */
[----:B0-----:R-:W-:-:S04]  /*0af0*/  FMUL R19, R14, UR8 ;  /* 0x000000080e137c20 */ /* 0x001fc80008400000 */
[----:B--2---:R-:W-:-:S04]  /*0b00*/  FFMA R15, R20, R15, -R19 ;  /* 0x0000000f140f7223 */ /* 0x004fc80000000813 */
[----:B-1----:R-:W-:-:S05]  /*0b10*/  FMUL R19, R15, UR9 ;  /* 0x000000090f137c20 */ /* 0x002fca0008400000 */
[----:B------:R0:W-:Y:S04]  /*0b20*/  REDG.E.ADD.F32.FTZ.RN.STRONG.GPU desc[UR6][R10.64], R19 ;  /* 0x000000130a0079a6 */ /* 0x0001e8000c12f306 */
[----:B------:R-:W2:Y:S04]  /*0b30*/  LDG.E R14, desc[UR6][R16.64] ;  /* 0x00000006100e7981 */ /* 0x000ea8000c1e1900 */
[----:B------:R-:W3:Y:S01]  /*0b40*/  LDG.E R15, desc[UR6][R10.64] ;  /* 0x000000060a0f7981 */ /* 0x000ee2000c1e1900 */
[----:B--2---:R-:W-:-:S04]  /*0b50*/  FMUL R21, R14, UR8 ;  /* 0x000000080e157c20 */ /* 0x004fc80008400000 */
[----:B---3--:R-:W-:-:S04]  /*0b60*/  FFMA R15, R20, R15, -R21 ;  /* 0x0000000f140f7223 */ /* 0x008fc80000000815 */
[----:B------:R-:W-:Y:S01]  /*0b70*/  FMUL R21, R15, UR9 ;  /* 0x000000090f157c20 */ /* 0x000fe20008400000 */
[----:B------:R-:W-:-:S04]  /*0b80*/  IMAD.WIDE R14, R9, 0x4, R16 ;  /* 0x00000004090e7825 */ /* 0x000fc800078e0210 */
[----:B------:R1:W-:Y:S04]  /*0b90*/  REDG.E.ADD.F32.FTZ.RN.STRONG.GPU desc[UR6][R16.64], R21 ;  /* 0x00000015100079a6 */ /* 0x0003e8000c12f306 */
[----:B------:R-:W2:Y:S04]  /*0ba0*/  LDG.E R18, desc[UR6][R10.64+0x4] ;  /* 0x000004060a127981 */ /* 0x000ea8000c1e1900 */
[----:B------:R-:W3:Y:S01]  /*0bb0*/  LDG.E R23, desc[UR6][R14.64] ;  /* 0x000000060e177981 */ /* 0x000ee2000c1e1900 */
[----:B--2---:R-:W-:-:S04]  /*0bc0*/  FMUL R25, R18, UR8 ;  /* 0x0000000812197c20 */ /* 0x004fc80008400000 */
[----:B---3--:R-:W-:-:S04]  /*0bd0*/  FFMA R23, R20, R23, -R25 ;  /* 0x0000001714177223 */ /* 0x008fc80000000819 */
[----:B------:R-:W-:-:S05]  /*0be0*/  FMUL R23, R23, UR9 ;  /* 0x0000000917177c20 */ /* 0x000fca0008400000 */
[----:B------:R2:W-:Y:S04]  /*0bf0*/  REDG.E.ADD.F32.FTZ.RN.STRONG.GPU desc[UR6][R10.64+0x4], R23 ;  /* 0x000004170a0079a6 */ /* 0x0005e8000c12f306 */
[----:B------:R-:W3:Y:S04]  /*0c00*/  LDG.E R18, desc[UR6][R14.64] ;  /* 0x000000060e127981 */ /* 0x000ee8000c1e1900 */
[----:B0-----:R-:W4:Y:S01]  /*0c10*/  LDG.E R19, desc[UR6][R10.64+0x4] ;  /* 0x000004060a137981 */ /* 0x001f22000c1e1900 */
[----:B-1----:R-:W-:-:S04]  /*0c20*/  IMAD.WIDE R16, R9, 0x4, R14 ;  /* 0x0000000409107825 */ /* 0x002fc800078e020e */
[----:B---3--:R-:W-:-:S04]  /*0c30*/  FMUL R25, R18, UR8 ;  /* 0x0000000812197c20 */ /* 0x008fc80008400000 */
[----:B----4-:R-:W-:-:S04]  /*0c40*/  FFMA R19, R20, R19, -R25 ;  /* 0x0000001314137223 */ /* 0x010fc80000000819 */
[----:B------:R-:W-:-:S05]  /*0c50*/  FMUL R19, R19, UR9 ;  /* 0x0000000913137c20 */ /* 0x000fca0008400000 */
[----:B------:R0:W-:Y:S04]  /*0c60*/  REDG.E.ADD.F32.FTZ.RN.STRONG.GPU desc[UR6][R14.64], R19 ;  /* 0x000000130e0079a6 */ /* 0x0001e8000c12f306 */
[----:B------:R-:W3:Y:S04]  /*0c70*/  LDG.E R18, desc[UR6][R10.64+0x8] ;  /* 0x000008060a127981 */ /* 0x000ee8000c1e1900 */
[----:B------:R-:W4:Y:S01]  /*0c80*/  LDG.E R21, desc[UR6][R16.64] ;  /* 0x0000000610157981 */ /* 0x000f22000c1e1900 */
[----:B---3--:R-:W-:-:S04]  /*0c90*/  FMUL R25, R18, UR8 ;  /* 0x0000000812197c20 */ /* 0x008fc80008400000 */
[----:B----4-:R-:W-:-:S04]  /*0ca0*/  FFMA R21, R20, R21, -R25 ;  /* 0x0000001514157223 */ /* 0x010fc80000000819 */
[----:B------:R-:W-:-:S05]  /*0cb0*/  FMUL R21, R21, UR9 ;  /* 0x0000000915157c20 */ /* 0x000fca0008400000 */
[----:B------:R1:W-:Y:S04]  /*0cc0*/  REDG.E.ADD.F32.FTZ.RN.STRONG.GPU desc[UR6][R10.64+0x8], R21 ;  /* 0x000008150a0079a6 */ /* 0x0003e8000c12f306 */
[----:B------:R-:W3:Y:S04]  /*0cd0*/  LDG.E R18, desc[UR6][R16.64] ;  /* 0x0000000610127981 */ /* 0x000ee8000c1e1900 */
[----:B--2---:R-:W2:Y:S01]  /*0ce0*/  LDG.E R23, desc[UR6][R10.64+0x8] ;  /* 0x000008060a177981 */ /* 0x004ea2000c1e1900 */
[----:B0-----:R-:W-:-:S04]  /*0cf0*/  IMAD.WIDE R14, R9, 0x4, R16 ;  /* 0x00000004090e7825 */ /* 0x001fc800078e0210 */
[----:B---3--:R-:W-:-:S04]  /*0d00*/  FMUL R25, R18, UR8 ;  /* 0x0000000812197c20 */ /* 0x008fc80008400000 */
[----:B--2---:R-:W-:-:S04]  /*0d10*/  FFMA R23, R20, R23, -R25 ;  /* 0x0000001714177223 */ /* 0x004fc80000000819 */
[----:B------:R-:W-:-:S05]  /*0d20*/  FMUL R23, R23, UR9 ;  /* 0x0000000917177c20 */ /* 0x000fca0008400000 */
        /* <DEDUP_REMOVED lines=8> */
[----:B-1----:R-:W4:Y:S01]  /*0db0*/  LDG.E R21, desc[UR6][R10.64+0xc] ;  /* 0x00000c060a157981 */ /* 0x002f22000c1e1900 */
[----:B0-----:R-:W-:-:S04]  /*0dc0*/  IMAD.WIDE R16, R9, 0x4, R14 ;  /* 0x0000000409107825 */ /* 0x001fc800078e020e */
        /* <DEDUP_REMOVED lines=50> */
[----:B-1----:R-:W4:Y:S01]  /*10f0*/  LDG.E R19, desc[UR6][R10.64+0x1c] ;  /* 0x00001c060a137981 */ /* 0x002f22000c1e1900 */
[----:B------:R-:W-:-:S06]  /*1100*/  UIADD3 UR5, UPT, UPT, UR5, 0x8, URZ ;  /* 0x0000000805057890 */ /* 0x000fcc000fffe0ff */
[----:B------:R-:W-:Y:S01]  /*1110*/  ISETP.NE.AND P1, PT, R4, UR5, PT ;  /* 0x0000000504007c0c */ /* 0x000fe2000bf25270 */
[----:B---3--:R-:W-:-:S04]  /*1120*/  FMUL R23, R18, UR8 ;  /* 0x0000000812177c20 */ /* 0x008fc80008400000 */
[----:B----4-:R-:W-:-:S04]  /*1130*/  FFMA R19, R20, R19, -R23 ;  /* 0x0000001314137223 */ /* 0x010fc80000000817 */
[----:B------:R-:W-:-:S05]  /*1140*/  FMUL R19, R19, UR9 ;  /* 0x0000000913137c20 */ /* 0x000fca0008400000 */
[----:B------:R2:W-:Y:S01]  /*1150*/  REDG.E.ADD.F32.FTZ.RN.STRONG.GPU desc[UR6][R14.64], R19 ;  /* 0x000000130e0079a6 */ /* 0x0005e2000c12f306 */
[----:B------:R-:W-:Y:S05]  /*1160*/  @P1 BRA `(.L_x_6) ;  /* 0xfffffff8003c1947 */ /* 0x000fea000383ffff */
[----:B--2---:R-:W-:-:S07]  /*1170*/  MOV R9, R4 ;  /* 0x0000000400097202 */ /* 0x004fce0000000f00 */
.L_x_5:
[----:B------:R-:W-:Y:S05]  /*1180*/  @!P0 BRA `(.L_x_7) ;  /* 0x0000000800208947 */ /* 0x000fea0003800000 */
[----:B------:R-:W-:Y:S02]  /*1190*/  IADD3 R10, PT, PT, R5, -0x1, RZ ;  /* 0xffffffff050a7810 */ /* 0x000fe40007ffe0ff */
[----:B------:R-:W-:Y:S02]  /*11a0*/  ISETP.NE.AND P0, PT, R3, RZ, PT ;  /* 0x000000ff0300720c */ /* 0x000fe40003f05270 */
[----:B------:R-:W-:-:S13]  /*11b0*/  ISETP.GE.U32.AND P1, PT, R10, 0x3, PT ;  /* 0x000000030a00780c */ /* 0x000fda0003f26070 */
[----:B------:R-:W-:Y:S05]  /*11c0*/  @!P1 BRA `(.L_x_8) ;  /* 0x0000000400089947 */ /* 0x000fea0003800000 */
[----:B------:R-:W0:Y:S01]  /*11d0*/  LDC.64 R18, c[0x0][0x388] ;  /* 0x0000e200ff127b82 */ /* 0x000e220000000a00 */
[----:B------:R-:W-:Y:S01]  /*11e0*/  IADD3 R15, PT, PT, R2, R9, RZ ;  /* 0x00000009020f7210 */ /* 0x000fe20007ffe0ff */
[----:B------:R-:W1:Y:S01]  /*11f0*/  LDCU UR5, c[0x0][0x39c] ;  /* 0x00007380ff0577ac */ /* 0x000e620008000800 */
[----:B------:R-:W2:Y:S05]  /*1200*/  LDCU UR8, c[0x0][0x3a0] ;  /* 0x00007400ff0877ac */ /* 0x000eaa0008000800 */
[----:B------:R-:W3:Y:S01]  /*1210*/  LDC R21, c[0x0][0x3a8] ;  /* 0x0000ea00ff157b82 */ /* 0x000ee20000000800 */
[----:B------:R-:W4:Y:S07]  /*1220*/  LDCU.64 UR10, c[0x0][0x388] ;  /* 0x00007100ff0a77ac */ /* 0x000f2e0008000a00 */
[----:B------:R-:W5:Y:S01]  /*1230*/  LDC.64 R10, c[0x0][0x390] ;  /* 0x0000e400ff0a7b82 */ /* 0x000f620000000a00 */
[----:B0-----:R-:W-:-:S05]  /*1240*/  IMAD.WIDE.U32 R18, R15, 0x4, R18 ;  /* 0x000000040f127825 */ /* 0x001fca00078e0012 */
[----:B------:R-:W1:Y:S01]  /*1250*/  LDG.E R14, desc[UR6][R18.64] ;  /* 0x00000006120e7981 */ /* 0x000e62000c1e1900 */
[----:B---3--:R-:W-:-:S04]  /*1260*/  IMAD R15, R9, R21, R0 ;  /* 0x00000015090f7224 */ /* 0x008fc800078e0200 */
[----:B-----5:R-:W-:-:S05]  /*1270*/  IMAD.WIDE R10, R15, 0x4, R10 ;  /* 0x000000040f0a7825 */ /* 0x020fca00078e020a */
[----:B------:R-:W3:Y:S01]  /*1280*/  LDG.E R15, desc[UR6][R10.64] ;  /* 0x000000060a0f7981 */ /* 0x000ee2000c1e1900 */
[----:B-1----:R-:W-:-:S04]  /*1290*/  FMUL R17, R14, UR5 ;  /* 0x000000050e117c20 */ /* 0x002fc80008400000 */
[----:B---3--:R-:W-:-:S04]  /*12a0*/  FFMA R15, R20, R15, -R17 ;  /* 0x0000000f140f7223 */ /* 0x008fc80000000811 */
[----:B--2---:R-:W-:-:S05]  /*12b0*/  FMUL R17, R15, UR8 ;  /* 0x000000080f117c20 */ /* 0x004fca0008400000 */
[----:B------:R0:W-:Y:S04]  /*12c0*/  REDG.E.ADD.F32.FTZ.RN.STRONG.GPU desc[UR6][R18.64], R17 ;  /* 0x00000011120079a6 */ /* 0x0001e8000c12f306 */
[----:B------:R-:W2:Y:S04]  /*12d0*/  LDG.E R14, desc[UR6][R10.64] ;  /* 0x000000060a0e7981 */ /* 0x000ea8000c1e1900 */
[----:B------:R-:W3:Y:S01]  /*12e0*/  LDG.E R15, desc[UR6][R18.64] ;  /* 0x00000006120f7981 */ /* 0x000ee2000c1e1900 */
[----:B------:R-:W-:-:S04]  /*12f0*/  IADD3 R16, P1, PT, R2, R9, RZ ;  /* 0x0000000902107210 */ /* 0x000fc80007f3e0ff */
[----:B------:R-:W-:Y:S01]  /*1300*/  IADD3.X R25, PT, PT, RZ, RZ, RZ, P1, !PT ;  /* 0x000000ffff197210 */ /* 0x000fe20000ffe4ff */
[----:B--2---:R-:W-:Y:S01]  /*1310*/  FMUL R23, R14, UR5 ;  /* 0x000000050e177c20 */ /* 0x004fe20008400000 */
[----:B----4-:R-:W-:-:S03]  /*1320*/  LEA R14, P1, R16, UR10, 0x2 ;  /* 0x0000000a100e7c11 */ /* 0x010fc6000f8210ff */
[----:B---3--:R-:W-:Y:S01]  /*1330*/  FFMA R23, R20, R15, -R23 ;  /* 0x0000000f14177223 */ /* 0x008fe20000000817 */
[----:B------:R-:W-:-:S03]  /*1340*/  LEA.HI.X R15, R16, UR11, R25, 0x2, P1 ;  /* 0x0000000b100f7c11 */ /* 0x000fc600088f1419 */
[----:B------:R-:W-:Y:S01]  /*1350*/  FMUL R23, R23, UR8 ;  /* 0x0000000817177c20 */ /* 0x000fe20008400000 */
[----:B0-----:R-:W-:-:S04]  /*1360*/  IMAD.WIDE R16, R21, 0x4, R10 ;  /* 0x0000000415107825 */ /* 0x001fc800078e020a */
[----:B------:R0:W-:Y:S04]  /*1370*/  REDG.E.ADD.F32.FTZ.RN.STRONG.GPU desc[UR6][R10.64], R23 ;  /* 0x000000170a0079a6 */ /* 0x0001e8000c12f306 */
[----:B------:R-:W2:Y:S04]  /*1380*/  LDG.E R18, desc[UR6][R14.64+0x4] ;  /* 0x000004060e127981 */ /* 0x000ea8000c1e1900 */
[----:B------:R-:W3:Y:S01]  /*1390*/  LDG.E R19, desc[UR6][R16.64] ;  /* 0x0000000610137981 */ /* 0x000ee2000c1e1900 */
[----:B--2---:R-:W-:-:S04]  /*13a0*/  FMUL R25, R18, UR5 ;  /* 0x0000000512197c20 */ /* 0x004fc80008400000 */
[----:B---3--:R-:W-:-:S04]  /*13b0*/  FFMA R19, R20, R19, -R25 ;  /* 0x0000001314137223 */ /* 0x008fc80000000819 */
[----:B------:R-:W-:-:S05]  /*13c0*/  FMUL R19, R19, UR8 ;  /* 0x0000000813137c20 */ /* 0x000fca0008400000 */
[----:B------:R1:W-:Y:S04]  /*13d0*/  REDG.E.ADD.F32.FTZ.RN.STRONG.GPU desc[UR6][R14.64+0x4], R19 ;  /* 0x000004130e0079a6 */ /* 0x0003e8000c12f306 */
[----:B------:R-:W2:Y:S04]  /*13e0*/  LDG.E R18, desc[UR6][R16.64] ;  /* 0x0000000610127981 */ /* 0x000ea8000c1e1900 */
[----:B------:R-:W3:Y:S01]  /*13f0*/  LDG.E R25, desc[UR6][R14.64+0x4] ;  /* 0x000004060e197981 */ /* 0x000ee2000c1e1900 */
[----:B0-----:R-:W-:-:S04]  /*1400*/  IMAD.WIDE R10, R21, 0x4, R16 ;  /* 0x00000004150a7825 */ /* 0x001fc800078e0210 */
[----:B--2---:R-:W-:-:S04]  /*1410*/  FMUL R27, R18, UR5 ;  /* 0x00000005121b7c20 */ /* 0x004fc80008400000 */
[----:B---3--:R-:W-:-:S04]  /*1420*/  FFMA R25, R20, R25, -R27 ;  /* 0x0000001914197223 */ /* 0x008fc8000000081b */
        /* <DEDUP_REMOVED lines=23> */
[----:B---3--:R-:W-:-:S04]  /*15a0*/  FMUL R25, R18, UR5 ;  /* 0x0000000512197c20 */ /* 0x008fc80008400000 */
[----:B--2---:R-:W-:-:S04]  /*15b0*/  FFMA R23, R20, R23, -R25 ;  /* 0x0000001714177223 */ /* 0x004fc80000000819 */
[----:B------:R-:W-:-:S05]  /*15c0*/  FMUL R23, R23, UR8 ;  /* 0x0000000817177c20 */ /* 0x000fca0008400000 */
[----:B------:R0:W-:Y:S01]  /*15d0*/  REDG.E.ADD.F32.FTZ.RN.STRONG.GPU desc[UR6][R16.64], R23 ;  /* 0x00000017100079a6 */ /* 0x0001e2000c12f306 */
[----:B------:R-:W-:-:S07]  /*15e0*/  IADD3 R9, PT, PT, R9, 0x4, RZ ;  /* 0x0000000409097810 */ /* 0x000fce0007ffe0ff */
.L_x_8:
[----:B------:R-:W-:Y:S05]  /*15f0*/  @!P0 BRA `(.L_x_7) ;  /* 0x0000000400048947 */ /* 0x000fea0003800000 */
[----:B------:R-:W-:Y:S02]  /*1600*/  ISETP.NE.AND P1, PT, R7, RZ, PT ;  /* 0x000000ff0700720c */ /* 0x000fe40003f25270 */
[----:B------:R-:W-:-:S11]  /*1610*/  ISETP.NE.AND P0, PT, R6, RZ, PT ;  /* 0x000000ff0600720c */ /* 0x000fd60003f05270 */
[----:B------:R-:W-:Y:S05]  /*1620*/  @!P1 BRA `(.L_x_9) ;  /* 0x0000000000a09947 */ /* 0x000fea0003800000 */
[----:B0-----:R-:W0:Y:S01]  /*1630*/  LDC.64 R10, c[0x0][0x388] ;  /* 0x0000e200ff0a7b82 */ /* 0x001e220000000a00 */
        /* <DEDUP_REMOVED lines=24> */
[----:B------:R-:W-:-:S04]  /*17c0*/  IMAD.WIDE R18, R19, 0x4, R14 ;  /* 0x0000000413127825 */ /* 0x000fc800078e020e */
[----:B------:R1:W-:Y:S04]  /*17d0*/  REDG.E.ADD.F32.FTZ.RN.STRONG.GPU desc[UR6][R14.64], R23 ;  /* 0x000000170e0079a6 */ /* 0x0003e8000c12f306 */
[----:B0-----:R-:W2:Y:S04]  /*17e0*/  LDG.E R10, desc[UR6][R16.64+0x4] ;  /* 0x00000406100a7981 */ /* 0x001ea8000c1e1900 */
[----:B------:R-:W3:Y:S01]  /*17f0*/  LDG.E R11, desc[UR6][R18.64] ;  /* 0x00000006120b7981 */ /* 0x000ee2000c1e1900 */
        /* <DEDUP_REMOVED lines=9> */
[----:B------:R1:W-:Y:S01]  /*1890*/  REDG.E.ADD.F32.FTZ.RN.STRONG.GPU desc[UR6][R18.64], R21 ;  /* 0x00000015120079a6 */ /* 0x0003e2000c12f306 */
[----:B------:R-:W-:-:S07]  /*18a0*/  IADD3 R9, PT, PT, R9, 0x2, RZ ;  /* 0x0000000209097810 */ /* 0x000fce0007ffe0ff */
.L_x_9:
[----:B------:R-:W-:Y:S05]  /*18b0*/  @!P0 BRA `(.L_x_7) ;  /* 0x0000000000548947 */ /* 0x000fea0003800000 */
[----:B01----:R-:W0:Y:S01]  /*18c0*/  LDC.64 R14, c[0x0][0x388] ;  /* 0x0000e200ff0e7b82 */ /* 0x003e220000000a00 */
[----:B------:R-:W1:Y:S01]  /*18d0*/  LDCU UR5, c[0x0][0x3a8] ;  /* 0x00007500ff0577ac */ /* 0x000e620008000800 */
[----:B------:R-:W-:Y:S01]  /*18e0*/  IADD3 R17, PT, PT, R2, R9, RZ ;  /* 0x0000000902117210 */ /* 0x000fe20007ffe0ff */
[----:B------:R-:W2:Y:S05]  /*18f0*/  LDCU UR8, c[0x0][0x3a0] ;  /* 0x00007400ff0877ac */ /* 0x000eaa0008000800 */
[----:B------:R-:W3:Y:S01]  /*1900*/  LDC.64 R10, c[0x0][0x390] ;  /* 0x0000e400ff0a7b82 */ /* 0x000ee20000000a00 */
[----:B-1----:R-:W-:Y:S01]  /*1910*/  IMAD R9, R9, UR5, R0 ;  /* 0x0000000509097c24 */ /* 0x002fe2000f8e0200 */
[----:B------:R-:W1:Y:S01]  /*1920*/  LDCU UR5, c[0x0][0x39c] ;  /* 0x00007380ff0577ac */ /* 0x000e620008000800 */
[----:B0-----:R-:W-:-:S05]  /*1930*/  IMAD.WIDE.U32 R14, R17, 0x4, R14 ;  /* 0x00000004110e7825 */ /* 0x001fca00078e000e */
[----:B------:R-:W1:Y:S01]  /*1940*/  LDG.E R16, desc[UR6][R14.64] ;  /* 0x000000060e107981 */ /* 0x000e62000c1e1900 */
[----:B---3--:R-:W-:-:S05]  /*1950*/  IMAD.WIDE R10, R9, 0x4, R10 ;  /* 0x00000004090a7825 */ /* 0x008fca00078e020a */
[----:B------:R-:W3:Y:S01]  /*1960*/  LDG.E R9, desc[UR6][R10.64] ;  /* 0x000000060a097981 */ /* 0x000ee2000c1e1900 */
[----:B-1----:R-:W-:-:S04]  /*1970*/  FMUL R17, R16, UR5 ;  /* 0x0000000510117c20 */ /* 0x002fc80008400000 */
[----:B---3--:R-:W-:-:S04]  /*1980*/  FFMA R9, R20, R9, -R17 ;  /* 0x0000000914097223 */ /* 0x008fc80000000811 */
[----:B--2---:R-:W-:-:S05]  /*1990*/  FMUL R9, R9, UR8 ;  /* 0x0000000809097c20 */ /* 0x004fca0008400000 */
[----:B------:R2:W-:Y:S04]  /*19a0*/  REDG.E.ADD.F32.FTZ.RN.STRONG.GPU desc[UR6][R14.64], R9 ;  /* 0x000000090e0079a6 */ /* 0x0005e8000c12f306 */
[----:B------:R-:W3:Y:S04]  /*19b0*/  LDG.E R16, desc[UR6][R10.64] ;  /* 0x000000060a107981 */ /* 0x000ee8000c1e1900 */
[----:B------:R-:W4:Y:S01]  /*19c0*/  LDG.E R17, desc[UR6][R14.64] ;  /* 0x000000060e117981 */ /* 0x000f22000c1e1900 */
[----:B---3--:R-:W-:-:S04]  /*19d0*/  FMUL R19, R16, UR5 ;  /* 0x0000000510137c20 */ /* 0x008fc80008400000 */
[----:B----4-:R-:W-:-:S04]  /*19e0*/  FFMA R17, R20, R17, -R19 ;  /* 0x0000001114117223 */ /* 0x010fc80000000813 */
[----:B------:R-:W-:-:S05]  /*19f0*/  FMUL R17, R17, UR8 ;  /* 0x0000000811117c20 */ /* 0x000fca0008400000 */
[----:B------:R2:W-:Y:S02]  /*1a00*/  REDG.E.ADD.F32.FTZ.RN.STRONG.GPU desc[UR6][R10.64], R17 ;  /* 0x000000110a0079a6 */ /* 0x0005e4000c12f306 */
.L_x_7:
[----:B------:R-:W-:Y:S05]  /*1a10*/  BRA.U UP1, `(.L_x_10) ;  /* 0xffffffe501f47547 */ /* 0x000fea000b83ffff */
[----:B------:R-:W-:Y:S05]  /*1a20*/  EXIT ;  /* 0x000000000000794d */ /* 0x000fea0003800000 */
.L_x_11:
[----:B------:R-:W-:-:S00]  /*1a30*/  BRA `(.L_x_11) ;  /* 0xfffffffc00fc7947 */ /* 0x000fc0000383ffff */
[----:B------:R-:W-:-:S00]  /*1a40*/  NOP ;  /* 0x0000000000007918 */ /* 0x000fc00000000000 */
        /* <DEDUP_REMOVED lines=11> */
.L_x_12:


//--------------------- .nv.shared.reserved.0     --------------------------
	.section	.nv.shared.reserved.0,"aw",@nobits
	.weak		__nv_reservedSMEM_offset_0_alias
	.size		__nv_reservedSMEM_offset_0_alias, 0, 64
	.other		__nv_reservedSMEM_offset_0_alias,@"STO_CUDA_RESERVED_SHARED STV_DEFAULT"
__nv_reservedSMEM_offset_0_alias:
	.zero		0
	.zero		64


//--------------------- .nv.constant0._Z10sgd_kernelPfS_S_iffiii --------------------------
	.section	.nv.constant0._Z10sgd_kernelPfS_S_iffiii,"a",@progbits
	.sectionflags	@""
	.align	4
.nv.constant0._Z10sgd_kernelPfS_S_iffiii:
	.zero		944


//--------------------- SYMBOLS --------------------------

	.type		.nv.reservedSmem.offset0,@object
	.size		.nv.reservedSmem.offset0,0x4
